//
// Generated by NVIDIA NVVM Compiler
//
// Compiler Build ID: CL-36424714
// Cuda compilation tools, release 13.0, V13.0.88
// Based on NVVM 20.0.0
//

.version 9.0
.target sm_100
.address_size 64

	// .globl	_Z9reductioniiPf

.visible .entry _Z9reductioniiPf(
	.param .u32 _Z9reductioniiPf_param_0,
	.param .u32 _Z9reductioniiPf_param_1,
	.param .u64 .ptr .align 1 _Z9reductioniiPf_param_2
)
{
	.reg .pred 	%p<3>;
	.reg .b32 	%r<12>;
	.reg .b32 	%f<12>;
	.reg .b64 	%rd<9>;

	ld.param.u32 	%r4, [_Z9reductioniiPf_param_0];
	ld.param.u32 	%r5, [_Z9reductioniiPf_param_1];
	ld.param.u64 	%rd5, [_Z9reductioniiPf_param_2];
	mov.u32 	%r6, %ctaid.x;
	mov.u32 	%r7, %ntid.x;
	mov.u32 	%r8, %tid.x;
	mad.lo.s32 	%r9, %r6, %r7, %r8;
	mul.lo.s32 	%r1, %r9, %r4;
	setp.ge.s32 	%p1, %r9, %r5;
	@%p1 bra 	$L__BB0_5;
	cvta.to.global.u64 	%rd6, %rd5;
	mul.wide.s32 	%rd7, %r1, 4;
	add.s64 	%rd1, %rd6, %rd7;
	ld.global.f32 	%f11, [%rd1];
	add.s64 	%rd8, %rd1, 8;
	mov.b32 	%r11, 0;
$L__BB0_2:
	ld.global.f32 	%f5, [%rd8+-4];
	add.f32 	%f6, %f11, %f5;
	ld.global.f32 	%f7, [%rd8];
	add.f32 	%f8, %f6, %f7;
	ld.global.f32 	%f9, [%rd8+4];
	add.f32 	%f3, %f8, %f9;
	setp.eq.s32 	%p2, %r11, 124;
	@%p2 bra 	$L__BB0_4;
	ld.global.f32 	%f10, [%rd8+8];
	add.f32 	%f11, %f3, %f10;
	add.s32 	%r11, %r11, 4;
	add.s64 	%rd8, %rd8, 16;
	bra.uni 	$L__BB0_2;
$L__BB0_4:
	st.global.f32 	[%rd1], %f3;
$L__BB0_5:
	ret;

}


// ===== COMPILED SASS (sm_100) =====

	.target	sm_100

	.elftype	@"ET_EXEC"


//--------------------- .note.nv.tkinfo           --------------------------
	.section	.note.nv.tkinfo,"",@"SHT_NOTE"
	.sectionflags	@"SHF_NOTE_NV_TKINFO"
	.tkinfo
        /*0018*/ 	.word	0x00000002
        /*0030*/ 	.string	""
        /*0030*/ 	.string	"ptxas"
        /*0030*/ 	.string	"Cuda compilation tools, release 13.0, V13.0.88"
        /*0030*/ 	.string	"Build cuda_13.0.r13.0/compiler.36424714_0"
        /*0030*/ 	.string	"-arch sm_100 -m 64 "



//--------------------- .note.nv.cuinfo           --------------------------
	.section	.note.nv.cuinfo,"",@"SHT_NOTE"
	.sectionflags	@"SHF_NOTE_NV_CUINFO"
        /*0018*/ 	.short	0x0002
        /*001a*/ 	.short	0x0064
        /*001c*/ 	.short	0x0082
	.zero		2


//--------------------- .nv.info                  --------------------------
	.section	.nv.info,"",@"SHT_CUDA_INFO"
	.align	4


	//----- nvinfo : EIATTR_REGCOUNT
	.align		4
        /*0000*/ 	.byte	0x04, 0x2f
        /*0002*/ 	.short	(.L_1 - .L_0)
	.align		4
.L_0:
        /*0004*/ 	.word	index@(_Z9reductioniiPf)
        /*0008*/ 	.word	0x0000001e


	//----- nvinfo : EIATTR_FRAME_SIZE
	.align		4
.L_1:
        /*000c*/ 	.byte	0x04, 0x11
        /*000e*/ 	.short	(.L_3 - .L_2)
	.align		4
.L_2:
        /*0010*/ 	.word	index@(_Z9reductioniiPf)
        /*0014*/ 	.word	0x00000000


	//----- nvinfo : EIATTR_MIN_STACK_SIZE
	.align		4
.L_3:
        /*0018*/ 	.byte	0x04, 0x12
        /*001a*/ 	.short	(.L_5 - .L_4)
	.align		4
.L_4:
        /*001c*/ 	.word	index@(_Z9reductioniiPf)
        /*0020*/ 	.word	0x00000000
.L_5:


//--------------------- .nv.compat                --------------------------
	.section	.nv.compat,"",@"SHT_CUDA_COMPAT_INFO"
	.align	4
        /*0000*/ 	.byte	0x02, 0x09, 0x00, 0x00, 0x02, 0x02, 0x01, 0x00, 0x02, 0x05, 0x05, 0x00, 0x03, 0x07, 0x01, 0x01
        /*0010*/ 	.byte	0x02, 0x03, 0x00, 0x00, 0x02, 0x06, 0x01, 0x00, 0x04, 0x0b, 0x08, 0x00, 0x09, 0x00, 0x00, 0x00
        /*0020*/ 	.byte	0x00, 0x00, 0x00, 0x00


//--------------------- .nv.info._Z9reductioniiPf --------------------------
	.section	.nv.info._Z9reductioniiPf,"",@"SHT_CUDA_INFO"
	.sectionflags	@""
	.align	4


	//----- nvinfo : EIATTR_CUDA_API_VERSION
	.align		4
        /*0000*/ 	.byte	0x04, 0x37
        /*0002*/ 	.short	(.L_7 - .L_6)
.L_6:
        /*0004*/ 	.word	0x00000082


	//----- nvinfo : EIATTR_KPARAM_INFO
	.align		4
.L_7:
        /*0008*/ 	.byte	0x04, 0x17
        /*000a*/ 	.short	(.L_9 - .L_8)
.L_8:
        /*000c*/ 	.word	0x00000000
        /*0010*/ 	.short	0x0002
        /*0012*/ 	.short	0x0008
        /*0014*/ 	.byte	0x00, 0xf5, 0x21, 0x00


	//----- nvinfo : EIATTR_KPARAM_INFO
	.align		4
.L_9:
        /*0018*/ 	.byte	0x04, 0x17
        /*001a*/ 	.short	(.L_11 - .L_10)
.L_10:
        /*001c*/ 	.word	0x00000000
        /*0020*/ 	.short	0x0001
        /*0022*/ 	.short	0x0004
        /*0024*/ 	.byte	0x00, 0xf0, 0x11, 0x00


	//----- nvinfo : EIATTR_KPARAM_INFO
	.align		4
.L_11:
        /*0028*/ 	.byte	0x04, 0x17
        /*002a*/ 	.short	(.L_13 - .L_12)
.L_12:
        /*002c*/ 	.word	0x00000000
        /*0030*/ 	.short	0x0000
        /*0032*/ 	.short	0x0000
        /*0034*/ 	.byte	0x00, 0xf0, 0x11, 0x00


	//----- nvinfo : EIATTR_SPARSE_MMA_MASK
	.align		4
.L_13:
        /*0038*/ 	.byte	0x03, 0x50
        /*003a*/ 	.short	0x0000


	//----- nvinfo : EIATTR_MAXREG_COUNT
	.align		4
        /*003c*/ 	.byte	0x03, 0x1b
        /*003e*/ 	.short	0x00ff


	//----- nvinfo : EIATTR_MERCURY_ISA_VERSION
	.align		4
        /*0040*/ 	.byte	0x03, 0x5f
        /*0042*/ 	.short	0x0101


	//----- nvinfo : EIATTR_VRC_CTA_INIT_COUNT
	.align		4
        /*0044*/ 	.byte	0x02, 0x4a
	.zero		1
	.zero		1


	//----- nvinfo : EIATTR_EXIT_INSTR_OFFSETS
	.align		4
        /*0048*/ 	.byte	0x04, 0x1c
        /*004a*/ 	.short	(.L_15 - .L_14)


	//   ....[0]....
.L_14:
        /*004c*/ 	.word	0x00000080


	//   ....[1]....
        /*0050*/ 	.word	0x000010c0


	//----- nvinfo : EIATTR_CBANK_PARAM_SIZE
	.align		4
.L_15:
        /*0054*/ 	.byte	0x03, 0x19
        /*0056*/ 	.short	0x0010


	//----- nvinfo : EIATTR_PARAM_CBANK
	.align		4
        /*0058*/ 	.byte	0x04, 0x0a
        /*005a*/ 	.short	(.L_17 - .L_16)
	.align		4
.L_16:
        /*005c*/ 	.word	index@(.nv.constant0._Z9reductioniiPf)
        /*0060*/ 	.short	0x0380
        /*0062*/ 	.short	0x0010


	//----- nvinfo : EIATTR_SW_WAR
	.align		4
.L_17:
        /*0064*/ 	.byte	0x04, 0x36
        /*0066*/ 	.short	(.L_19 - .L_18)
.L_18:
        /*0068*/ 	.word	0x00000008
.L_19:


//--------------------- .nv.callgraph             --------------------------
	.section	.nv.callgraph,"",@"SHT_CUDA_CALLGRAPH"
	.align	4
	.sectionentsize	8
	.align		4
        /*0000*/ 	.word	0x00000000
	.align		4
        /*0004*/ 	.word	0xffffffff
	.align		4
        /*0008*/ 	.word	0x00000000
	.align		4
        /*000c*/ 	.word	0xfffffffe
	.align		4
        /*0010*/ 	.word	0x00000000
	.align		4
        /*0014*/ 	.word	0xfffffffd
	.align		4
        /*0018*/ 	.word	0x00000000
	.align		4
        /*001c*/ 	.word	0xfffffffc


//--------------------- .text._Z9reductioniiPf    --------------------------
	.section	.text._Z9reductioniiPf,"ax",@progbits
	.align	128
        .global         _Z9reductioniiPf
        .type           _Z9reductioniiPf,@function
        .size           _Z9reductioniiPf,(.L_x_1 - _Z9reductioniiPf)
        .other          _Z9reductioniiPf,@"STO_CUDA_ENTRY STV_DEFAULT"
_Z9reductioniiPf:
.text._Z9reductioniiPf:
[----:B------:R-:W-:Y:S01]  /*0000*/  LDC R1, c[0x0][0x37c] ;  /* 0x0000df00ff017b82 */ /* 0x000fe20000000800 */
[----:B------:R-:W0:Y:S07]  /*0010*/  S2R R3, SR_TID.X ;  /* 0x0000000000037919 */ /* 0x000e2e0000002100 */
[----:B------:R-:W0:Y:S01]  /*0020*/  S2UR UR4, SR_CTAID.X ;  /* 0x00000000000479c3 */ /* 0x000e220000002500 */
[----:B------:R-:W1:Y:S07]  /*0030*/  LDCU.64 UR6, c[0x0][0x380] ;  /* 0x00007000ff0677ac */ /* 0x000e6e0008000a00 */
[----:B------:R-:W0:Y:S02]  /*0040*/  LDC R0, c[0x0][0x360] ;  /* 0x0000d800ff007b82 */ /* 0x000e240000000800 */
[----:B0-----:R-:W-:-:S04]  /*0050*/  IMAD R0, R0, UR4, R3 ;  /* 0x0000000400007c24 */ /* 0x001fc8000f8e0203 */
[C---:B-1----:R-:W-:Y:S01]  /*0060*/  IMAD R5, R0.reuse, UR6, RZ ;  /* 0x0000000600057c24 */ /* 0x042fe2000f8e02ff */
[----:B------:R-:W-:-:S13]  /*0070*/  ISETP.GE.AND P0, PT, R0, UR7, PT ;  /* 0x0000000700007c0c */ /* 0x000fda000bf06270 */
[----:B------:R-:W-:Y:S05]  /*0080*/  @P0 EXIT ;  /* 0x000000000000094d */ /* 0x000fea0003800000 */
[----:B------:R-:W0:Y:S01]  /*0090*/  LDC.64 R2, c[0x0][0x388] ;  /* 0x0000e200ff027b82 */ /* 0x000e220000000a00 */
[----:B------:R-:W1:Y:S01]  /*00a0*/  LDCU.64 UR4, c[0x0][0x358] ;  /* 0x00006b00ff0477ac */ /* 0x000e620008000a00 */
[----:B0-----:R-:W-:-:S05]  /*00b0*/  IMAD.WIDE R2, R5, 0x4, R2 ;  /* 0x0000000405027825 */ /* 0x001fca00078e0202 */
[----:B-1----:R-:W2:Y:S04]  /*00c0*/  LDG.E R18, desc[UR4][R2.64] ;  /* 0x0000000402127981 */ /* 0x002ea8000c1e1900 */
[----:B------:R-:W2:Y:S04]  /*00d0*/  LDG.E R19, desc[UR4][R2.64+0x4] ;  /* 0x0000040402137981 */ /* 0x000ea8000c1e1900 */
[----:B------:R-:W3:Y:S04]  /*00e0*/  LDG.E R26, desc[UR4][R2.64+0x8] ;  /* 0x00000804021a7981 */ /* 0x000ee8000c1e1900 */
[----:B------:R-:W4:Y:S04]  /*00f0*/  LDG.E R20, desc[UR4][R2.64+0xc] ;  /* 0x00000c0402147981 */ /* 0x000f28000c1e1900 */
[----:B------:R-:W5:Y:S04]  /*0100*/  LDG.E R23, desc[UR4][R2.64+0x10] ;  /* 0x0000100402177981 */ /* 0x000f68000c1e1900 */
        /* <DEDUP_REMOVED lines=18> */
[----:B------:R-:W5:Y:S01]  /*0230*/  LDG.E R17, desc[UR4][R2.64+0x5c] ;  /* 0x00005c0402117981 */ /* 0x000f62000c1e1900 */
[----:B--2---:R-:W-:-:S03]  /*0240*/  FADD R19, R18, R19 ;  /* 0x0000001312137221 */ /* 0x004fc60000000000 */
[----:B------:R-:W2:Y:S01]  /*0250*/  LDG.E R18, desc[UR4][R2.64+0x60] ;  /* 0x0000600402127981 */ /* 0x000ea2000c1e1900 */
[----:B---3--:R-:W-:-:S03]  /*0260*/  FADD R27, R19, R26 ;  /* 0x0000001a131b7221 */ /* 0x008fc60000000000 */
[----:B------:R-:W3:Y:S01]  /*0270*/  LDG.E R19, desc[UR4][R2.64+0x64] ;  /* 0x0000640402137981 */ /* 0x000ee2000c1e1900 */
[----:B----4-:R-:W-:-:S03]  /*0280*/  FADD R26, R27, R20 ;  /* 0x000000141b1a7221 */ /* 0x010fc60000000000 */
[----:B------:R-:W4:Y:S01]  /*0290*/  LDG.E R20, desc[UR4][R2.64+0x68] ;  /* 0x0000680402147981 */ /* 0x000f22000c1e1900 */
[----:B-----5:R-:W-:-:S03]  /*02a0*/  FADD R27, R26, R23 ;  /* 0x000000171a1b7221 */ /* 0x020fc60000000000 */
[----:B------:R-:W5:Y:S01]  /*02b0*/  LDG.E R23, desc[UR4][R2.64+0x6c] ;  /* 0x00006c0402177981 */ /* 0x000f62000c1e1900 */
[----:B------:R-:W-:-:S03]  /*02c0*/  FADD R26, R27, R24 ;  /* 0x000000181b1a7221 */ /* 0x000fc60000000000 */
        /* <DEDUP_REMOVED lines=199> */
[----:B------:R-:W-:-:S04]  /*0f40*/  FADD R7, R26, R7 ;  /* 0x000000071a077221 */ /* 0x000fc80000000000 */
        /* <DEDUP_REMOVED lines=10> */
[----:B--2---:R-:W-:-:S04]  /*0ff0*/  FADD R18, R17, R18 ;  /* 0x0000001211127221 */ /* 0x004fc80000000000 */
[----:B---3--:R-:W-:-:S04]  /*1000*/  FADD R19, R18, R19 ;  /* 0x0000001312137221 */ /* 0x008fc80000000000 */
[----:B----4-:R-:W-:-:S04]  /*1010*/  FADD R20, R19, R20 ;  /* 0x0000001413147221 */ /* 0x010fc80000000000 */
[----:B-----5:R-:W-:-:S04]  /*1020*/  FADD R23, R20, R23 ;  /* 0x0000001714177221 */ /* 0x020fc80000000000 */
[----:B------:R-:W-:-:S04]  /*1030*/  FADD R24, R23, R24 ;  /* 0x0000001817187221 */ /* 0x000fc80000000000 */
[----:B------:R-:W-:-:S04]  /*1040*/  FADD R25, R24, R25 ;  /* 0x0000001918197221 */ /* 0x000fc80000000000 */
[----:B------:R-:W-:-:S04]  /*1050*/  FADD R22, R25, R22 ;  /* 0x0000001619167221 */ /* 0x000fc80000000000 */
[----:B------:R-:W-:-:S04]  /*1060*/  FADD R7, R22, R21 ;  /* 0x0000001516077221 */ /* 0x000fc80000000000 */
[----:B------:R-:W-:-:S04]  /*1070*/  FADD R7, R0, R7 ;  /* 0x0000000700077221 */ /* 0x000fc80000000000 */
[----:B------:R-:W-:-:S04]  /*1080*/  FADD R4, R7, R4 ;  /* 0x0000000407047221 */ /* 0x000fc80000000000 */
[----:B------:R-:W-:-:S04]  /*1090*/  FADD R5, R4, R5 ;  /* 0x0000000504057221 */ /* 0x000fc80000000000 */
[----:B------:R-:W-:-:S05]  /*10a0*/  FADD R5, R5, R6 ;  /* 0x0000000605057221 */ /* 0x000fca0000000000 */
[----:B------:R-:W-:Y:S01]  /*10b0*/  STG.E desc[UR4][R2.64], R5 ;  /* 0x0000000502007986 */ /* 0x000fe2000c101904 */
[----:B------:R-:W-:Y:S05]  /*10c0*/  EXIT ;  /* 0x000000000000794d */ /* 0x000fea0003800000 */
.L_x_0:
[----:B------:R-:W-:-:S00]  /*10d0*/  BRA `(.L_x_0) ;  /* 0xfffffffc00fc7947 */ /* 0x000fc0000383ffff */
[----:B------:R-:W-:-:S00]  /*10e0*/  NOP ;  /* 0x0000000000007918 */ /* 0x000fc00000000000 */
        /* <DEDUP_REMOVED lines=9> */
.L_x_1:


//--------------------- .nv.shared.reserved.0     --------------------------
	.section	.nv.shared.reserved.0,"aw",@nobits
	.weak		__nv_reservedSMEM_offset_0_alias
	.size		__nv_reservedSMEM_offset_0_alias, 0, 64
	.other		__nv_reservedSMEM_offset_0_alias,@"STO_CUDA_RESERVED_SHARED STV_DEFAULT"
__nv_reservedSMEM_offset_0_alias:
	.zero		0
	.zero		64


//--------------------- .nv.constant0._Z9reductioniiPf --------------------------
	.section	.nv.constant0._Z9reductioniiPf,"a",@progbits
	.sectionflags	@""
	.align	4
.nv.constant0._Z9reductioniiPf:
	.zero		912


//--------------------- SYMBOLS --------------------------

	.type		.nv.reservedSmem.offset0,@object
	.size		.nv.reservedSmem.offset0,0x4
